//
// Generated by NVIDIA NVVM Compiler
//
// Compiler Build ID: CL-36424714
// Cuda compilation tools, release 13.0, V13.0.88
// Based on NVVM 20.0.0
//

.version 9.0
.target sm_100
.address_size 64

	// .globl	_Z9reduce_v1ILi256EEvPiS0_
// _ZZ9reduce_v1ILi256EEvPiS0_E4smem has been demoted

.visible .entry _Z9reduce_v1ILi256EEvPiS0_(
	.param .u64 .ptr .align 1 _Z9reduce_v1ILi256EEvPiS0__param_0,
	.param .u64 .ptr .align 1 _Z9reduce_v1ILi256EEvPiS0__param_1
)
{
	.reg .pred 	%p<5>;
	.reg .b32 	%r<25>;
	.reg .b64 	%rd<9>;
	// demoted variable
	.shared .align 4 .b8 _ZZ9reduce_v1ILi256EEvPiS0_E4smem[1024];
	ld.param.u64 	%rd2, [_Z9reduce_v1ILi256EEvPiS0__param_0];
	ld.param.u64 	%rd1, [_Z9reduce_v1ILi256EEvPiS0__param_1];
	cvta.to.global.u64 	%rd3, %rd2;
	mov.u32 	%r1, %tid.x;
	mov.u32 	%r2, %ctaid.x;
	shl.b32 	%r7, %r2, 8;
	add.s32 	%r8, %r7, %r1;
	mul.wide.u32 	%rd4, %r8, 4;
	add.s64 	%rd5, %rd3, %rd4;
	ld.global.u32 	%r9, [%rd5];
	shl.b32 	%r10, %r1, 2;
	mov.u32 	%r11, _ZZ9reduce_v1ILi256EEvPiS0_E4smem;
	add.s32 	%r12, %r11, %r10;
	st.shared.u32 	[%r12], %r9;
	bar.sync 	0;
	mov.u32 	%r3, %ntid.x;
	setp.lt.u32 	%p1, %r3, 2;
	@%p1 bra 	$L__BB0_5;
	mov.b32 	%r24, 1;
$L__BB0_2:
	shl.b32 	%r5, %r24, 1;
	mul.lo.s32 	%r6, %r5, %r1;
	setp.ge.u32 	%p2, %r6, %r3;
	@%p2 bra 	$L__BB0_4;
	add.s32 	%r14, %r6, %r24;
	shl.b32 	%r15, %r14, 2;
	add.s32 	%r17, %r11, %r15;
	ld.shared.u32 	%r18, [%r17];
	shl.b32 	%r19, %r6, 2;
	add.s32 	%r20, %r11, %r19;
	ld.shared.u32 	%r21, [%r20];
	add.s32 	%r22, %r21, %r18;
	st.shared.u32 	[%r20], %r22;
$L__BB0_4:
	bar.sync 	0;
	setp.lt.u32 	%p3, %r5, %r3;
	mov.u32 	%r24, %r5;
	@%p3 bra 	$L__BB0_2;
$L__BB0_5:
	setp.ne.s32 	%p4, %r1, 0;
	@%p4 bra 	$L__BB0_7;
	ld.shared.u32 	%r23, [_ZZ9reduce_v1ILi256EEvPiS0_E4smem];
	cvta.to.global.u64 	%rd6, %rd1;
	mul.wide.u32 	%rd7, %r2, 4;
	add.s64 	%rd8, %rd6, %rd7;
	st.global.u32 	[%rd8], %r23;
$L__BB0_7:
	ret;

}


// ===== COMPILED SASS (sm_100) =====

	.target	sm_100

	.elftype	@"ET_EXEC"


//--------------------- .note.nv.tkinfo           --------------------------
	.section	.note.nv.tkinfo,"",@"SHT_NOTE"
	.sectionflags	@"SHF_NOTE_NV_TKINFO"
	.tkinfo
        /*0018*/ 	.word	0x00000002
        /*0030*/ 	.string	""
        /*0030*/ 	.string	"ptxas"
        /*0030*/ 	.string	"Cuda compilation tools, release 13.0, V13.0.88"
        /*0030*/ 	.string	"Build cuda_13.0.r13.0/compiler.36424714_0"
        /*0030*/ 	.string	"-arch sm_100 -m 64 "



//--------------------- .note.nv.cuinfo           --------------------------
	.section	.note.nv.cuinfo,"",@"SHT_NOTE"
	.sectionflags	@"SHF_NOTE_NV_CUINFO"
        /*0018*/ 	.short	0x0002
        /*001a*/ 	.short	0x0064
        /*001c*/ 	.short	0x0082
	.zero		2


//--------------------- .nv.info                  --------------------------
	.section	.nv.info,"",@"SHT_CUDA_INFO"
	.align	4


	//----- nvinfo : EIATTR_REGCOUNT
	.align		4
        /*0000*/ 	.byte	0x04, 0x2f
        /*0002*/ 	.short	(.L_1 - .L_0)
	.align		4
.L_0:
        /*0004*/ 	.word	index@(_Z9reduce_v1ILi256EEvPiS0_)
        /*0008*/ 	.word	0x0000000a


	//----- nvinfo : EIATTR_FRAME_SIZE
	.align		4
.L_1:
        /*000c*/ 	.byte	0x04, 0x11
        /*000e*/ 	.short	(.L_3 - .L_2)
	.align		4
.L_2:
        /*0010*/ 	.word	index@(_Z9reduce_v1ILi256EEvPiS0_)
        /*0014*/ 	.word	0x00000000


	//----- nvinfo : EIATTR_MIN_STACK_SIZE
	.align		4
.L_3:
        /*0018*/ 	.byte	0x04, 0x12
        /*001a*/ 	.short	(.L_5 - .L_4)
	.align		4
.L_4:
        /*001c*/ 	.word	index@(_Z9reduce_v1ILi256EEvPiS0_)
        /*0020*/ 	.word	0x00000000
.L_5:


//--------------------- .nv.compat                --------------------------
	.section	.nv.compat,"",@"SHT_CUDA_COMPAT_INFO"
	.align	4
        /*0000*/ 	.byte	0x02, 0x09, 0x00, 0x00, 0x02, 0x02, 0x01, 0x00, 0x02, 0x05, 0x05, 0x00, 0x03, 0x07, 0x01, 0x01
        /*0010*/ 	.byte	0x02, 0x03, 0x00, 0x00, 0x02, 0x06, 0x01, 0x00, 0x04, 0x0b, 0x08, 0x00, 0x09, 0x00, 0x00, 0x00
        /*0020*/ 	.byte	0x00, 0x00, 0x00, 0x00


//--------------------- .nv.info._Z9reduce_v1ILi256EEvPiS0_ --------------------------
	.section	.nv.info._Z9reduce_v1ILi256EEvPiS0_,"",@"SHT_CUDA_INFO"
	.sectionflags	@""
	.align	4


	//----- nvinfo : EIATTR_CUDA_API_VERSION
	.align		4
        /*0000*/ 	.byte	0x04, 0x37
        /*0002*/ 	.short	(.L_7 - .L_6)
.L_6:
        /*0004*/ 	.word	0x00000082


	//----- nvinfo : EIATTR_KPARAM_INFO
	.align		4
.L_7:
        /*0008*/ 	.byte	0x04, 0x17
        /*000a*/ 	.short	(.L_9 - .L_8)
.L_8:
        /*000c*/ 	.word	0x00000000
        /*0010*/ 	.short	0x0001
        /*0012*/ 	.short	0x0008
        /*0014*/ 	.byte	0x00, 0xf5, 0x21, 0x00


	//----- nvinfo : EIATTR_KPARAM_INFO
	.align		4
.L_9:
        /*0018*/ 	.byte	0x04, 0x17
        /*001a*/ 	.short	(.L_11 - .L_10)
.L_10:
        /*001c*/ 	.word	0x00000000
        /*0020*/ 	.short	0x0000
        /*0022*/ 	.short	0x0000
        /*0024*/ 	.byte	0x00, 0xf5, 0x21, 0x00


	//----- nvinfo : EIATTR_SPARSE_MMA_MASK
	.align		4
.L_11:
        /*0028*/ 	.byte	0x03, 0x50
        /*002a*/ 	.short	0x0000


	//----- nvinfo : EIATTR_MAXREG_COUNT
	.align		4
        /*002c*/ 	.byte	0x03, 0x1b
        /*002e*/ 	.short	0x00ff


	//----- nvinfo : EIATTR_NUM_BARRIERS
	.align		4
        /*0030*/ 	.byte	0x02, 0x4c
        /*0032*/ 	.byte	0x01
	.zero		1


	//----- nvinfo : EIATTR_MERCURY_ISA_VERSION
	.align		4
        /*0034*/ 	.byte	0x03, 0x5f
        /*0036*/ 	.short	0x0101


	//----- nvinfo : EIATTR_VRC_CTA_INIT_COUNT
	.align		4
        /*0038*/ 	.byte	0x02, 0x4a
	.zero		1
	.zero		1


	//----- nvinfo : EIATTR_EXIT_INSTR_OFFSETS
	.align		4
        /*003c*/ 	.byte	0x04, 0x1c
        /*003e*/ 	.short	(.L_13 - .L_12)


	//   ....[0]....
.L_12:
        /*0040*/ 	.word	0x00000210


	//   ....[1]....
        /*0044*/ 	.word	0x00000290


	//----- nvinfo : EIATTR_CBANK_PARAM_SIZE
	.align		4
.L_13:
        /*0048*/ 	.byte	0x03, 0x19
        /*004a*/ 	.short	0x0010


	//----- nvinfo : EIATTR_PARAM_CBANK
	.align		4
        /*004c*/ 	.byte	0x04, 0x0a
        /*004e*/ 	.short	(.L_15 - .L_14)
	.align		4
.L_14:
        /*0050*/ 	.word	index@(.nv.constant0._Z9reduce_v1ILi256EEvPiS0_)
        /*0054*/ 	.short	0x0380
        /*0056*/ 	.short	0x0010


	//----- nvinfo : EIATTR_SW_WAR
	.align		4
.L_15:
        /*0058*/ 	.byte	0x04, 0x36
        /*005a*/ 	.short	(.L_17 - .L_16)
.L_16:
        /*005c*/ 	.word	0x00000008
.L_17:


//--------------------- .nv.callgraph             --------------------------
	.section	.nv.callgraph,"",@"SHT_CUDA_CALLGRAPH"
	.align	4
	.sectionentsize	8
	.align		4
        /*0000*/ 	.word	0x00000000
	.align		4
        /*0004*/ 	.word	0xffffffff
	.align		4
        /*0008*/ 	.word	0x00000000
	.align		4
        /*000c*/ 	.word	0xfffffffe
	.align		4
        /*0010*/ 	.word	0x00000000
	.align		4
        /*0014*/ 	.word	0xfffffffd
	.align		4
        /*0018*/ 	.word	0x00000000
	.align		4
        /*001c*/ 	.word	0xfffffffc


//--------------------- .text._Z9reduce_v1ILi256EEvPiS0_ --------------------------
	.section	.text._Z9reduce_v1ILi256EEvPiS0_,"ax",@progbits
	.align	128
        .global         _Z9reduce_v1ILi256EEvPiS0_
        .type           _Z9reduce_v1ILi256EEvPiS0_,@function
        .size           _Z9reduce_v1ILi256EEvPiS0_,(.L_x_3 - _Z9reduce_v1ILi256EEvPiS0_)
        .other          _Z9reduce_v1ILi256EEvPiS0_,@"STO_CUDA_ENTRY STV_DEFAULT"
_Z9reduce_v1ILi256EEvPiS0_:
.text._Z9reduce_v1ILi256EEvPiS0_:
[----:B------:R-:W-:Y:S01]  /*0000*/  LDC R1, c[0x0][0x37c] ;  /* 0x0000df00ff017b82 */ /* 0x000fe20000000800 */
[----:B------:R-:W0:Y:S07]  /*0010*/  S2R R4, SR_TID.X ;  /* 0x0000000000047919 */ /* 0x000e2e0000002100 */
[----:B------:R-:W1:Y:S01]  /*0020*/  LDC.64 R2, c[0x0][0x380] ;  /* 0x0000e000ff027b82 */ /* 0x000e620000000a00 */
[----:B------:R-:W2:Y:S01]  /*0030*/  LDCU.64 UR8, c[0x0][0x358] ;  /* 0x00006b00ff0877ac */ /* 0x000ea20008000a00 */
[----:B------:R-:W0:Y:S02]  /*0040*/  S2R R7, SR_CTAID.X ;  /* 0x0000000000077919 */ /* 0x000e240000002500 */
[----:B0-----:R-:W-:-:S04]  /*0050*/  IMAD R5, R7, 0x100, R4 ;  /* 0x0000010007057824 */ /* 0x001fc800078e0204 */
[----:B-1----:R-:W-:-:S06]  /*0060*/  IMAD.WIDE.U32 R2, R5, 0x4, R2 ;  /* 0x0000000405027825 */ /* 0x002fcc00078e0002 */
[----:B--2---:R-:W2:Y:S01]  /*0070*/  LDG.E R2, desc[UR8][R2.64] ;  /* 0x0000000802027981 */ /* 0x004ea2000c1e1900 */
[----:B------:R-:W0:Y:S01]  /*0080*/  S2UR UR5, SR_CgaCtaId ;  /* 0x00000000000579c3 */ /* 0x000e220000008800 */
[----:B------:R-:W-:Y:S01]  /*0090*/  UMOV UR4, 0x400 ;  /* 0x0000040000047882 */ /* 0x000fe20000000000 */
[----:B------:R-:W1:Y:S01]  /*00a0*/  LDCU UR7, c[0x0][0x360] ;  /* 0x00006c00ff0777ac */ /* 0x000e620008000800 */
[----:B------:R-:W-:Y:S01]  /*00b0*/  ISETP.NE.AND P1, PT, R4, RZ, PT ;  /* 0x000000ff0400720c */ /* 0x000fe20003f25270 */
[----:B-1----:R-:W-:Y:S02]  /*00c0*/  UISETP.GE.U32.AND UP0, UPT, UR7, 0x2, UPT ;  /* 0x000000020700788c */ /* 0x002fe4000bf06070 */
[----:B0-----:R-:W-:-:S06]  /*00d0*/  ULEA UR4, UR5, UR4, 0x18 ;  /* 0x0000000405047291 */ /* 0x001fcc000f8ec0ff */
[----:B------:R-:W-:-:S05]  /*00e0*/  LEA R5, R4, UR4, 0x2 ;  /* 0x0000000404057c11 */ /* 0x000fca000f8e10ff */
[----:B--2---:R0:W-:Y:S01]  /*00f0*/  STS [R5], R2 ;  /* 0x0000000205007388 */ /* 0x0041e20000000800 */
[----:B------:R-:W-:Y:S06]  /*0100*/  BAR.SYNC.DEFER_BLOCKING 0x0 ;  /* 0x0000000000007b1d */ /* 0x000fec0000010000 */
[----:B------:R-:W-:Y:S05]  /*0110*/  BRA.U !UP0, `(.L_x_0) ;  /* 0x00000001083c7547 */ /* 0x000fea000b800000 */
[----:B------:R-:W-:-:S05]  /*0120*/  UMOV UR5, 0x1 ;  /* 0x0000000100057882 */ /* 0x000fca0000000000 */
.L_x_1:
[----:B------:R-:W-:-:S04]  /*0130*/  USHF.L.U32 UR6, UR5, 0x1, URZ ;  /* 0x0000000105067899 */ /* 0x000fc800080006ff */
[----:B------:R-:W-:Y:S02]  /*0140*/  UISETP.GE.U32.AND UP0, UPT, UR6, UR7, UPT ;  /* 0x000000070600728c */ /* 0x000fe4000bf06070 */
[----:B01----:R-:W-:-:S05]  /*0150*/  IMAD R2, R4, UR6, RZ ;  /* 0x0000000604027c24 */ /* 0x003fca000f8e02ff */
[----:B------:R-:W-:-:S13]  /*0160*/  ISETP.GE.U32.AND P0, PT, R2, UR7, PT ;  /* 0x0000000702007c0c */ /* 0x000fda000bf06070 */
[C---:B------:R-:W-:Y:S01]  /*0170*/  @!P0 IADD3 R0, PT, PT, R2.reuse, UR5, RZ ;  /* 0x0000000502008c10 */ /* 0x040fe2000fffe0ff */
[----:B------:R-:W-:Y:S01]  /*0180*/  UMOV UR5, UR6 ;  /* 0x0000000600057c82 */ /* 0x000fe20008000000 */
[----:B------:R-:W-:Y:S02]  /*0190*/  @!P0 LEA R2, R2, UR4, 0x2 ;  /* 0x0000000402028c11 */ /* 0x000fe4000f8e10ff */
[----:B------:R-:W-:-:S03]  /*01a0*/  @!P0 LEA R0, R0, UR4, 0x2 ;  /* 0x0000000400008c11 */ /* 0x000fc6000f8e10ff */
[----:B------:R-:W-:Y:S04]  /*01b0*/  @!P0 LDS R3, [R2] ;  /* 0x0000000002038984 */ /* 0x000fe80000000800 */
[----:B------:R-:W0:Y:S02]  /*01c0*/  @!P0 LDS R0, [R0] ;  /* 0x0000000000008984 */ /* 0x000e240000000800 */
[----:B0-----:R-:W-:-:S05]  /*01d0*/  @!P0 IMAD.IADD R3, R0, 0x1, R3 ;  /* 0x0000000100038824 */ /* 0x001fca00078e0203 */
[----:B------:R1:W-:Y:S01]  /*01e0*/  @!P0 STS [R2], R3 ;  /* 0x0000000302008388 */ /* 0x0003e20000000800 */
[----:B------:R-:W-:Y:S06]  /*01f0*/  BAR.SYNC.DEFER_BLOCKING 0x0 ;  /* 0x0000000000007b1d */ /* 0x000fec0000010000 */
[----:B------:R-:W-:Y:S05]  /*0200*/  BRA.U !UP0, `(.L_x_1) ;  /* 0xfffffffd08c87547 */ /* 0x000fea000b83ffff */
.L_x_0:
[----:B------:R-:W-:Y:S05]  /*0210*/  @P1 EXIT ;  /* 0x000000000000194d */ /* 0x000fea0003800000 */
[----:B------:R-:W2:Y:S01]  /*0220*/  S2UR UR5, SR_CgaCtaId ;  /* 0x00000000000579c3 */ /* 0x000ea20000008800 */
[----:B------:R-:W-:-:S07]  /*0230*/  UMOV UR4, 0x400 ;  /* 0x0000040000047882 */ /* 0x000fce0000000000 */
[----:B01----:R-:W0:Y:S01]  /*0240*/  LDC.64 R2, c[0x0][0x388] ;  /* 0x0000e200ff027b82 */ /* 0x003e220000000a00 */
[----:B--2---:R-:W-:Y:S01]  /*0250*/  ULEA UR4, UR5, UR4, 0x18 ;  /* 0x0000000405047291 */ /* 0x004fe2000f8ec0ff */
[----:B0-----:R-:W-:-:S08]  /*0260*/  IMAD.WIDE.U32 R2, R7, 0x4, R2 ;  /* 0x0000000407027825 */ /* 0x001fd000078e0002 */
[----:B------:R-:W0:Y:S04]  /*0270*/  LDS R5, [UR4] ;  /* 0x00000004ff057984 */ /* 0x000e280008000800 */
[----:B0-----:R-:W-:Y:S01]  /*0280*/  STG.E desc[UR8][R2.64], R5 ;  /* 0x0000000502007986 */ /* 0x001fe2000c101908 */
[----:B------:R-:W-:Y:S05]  /*0290*/  EXIT ;  /* 0x000000000000794d */ /* 0x000fea0003800000 */
.L_x_2:
[----:B------:R-:W-:-:S00]  /*02a0*/  BRA `(.L_x_2) ;  /* 0xfffffffc00fc7947 */ /* 0x000fc0000383ffff */
[----:B------:R-:W-:-:S00]  /*02b0*/  NOP ;  /* 0x0000000000007918 */ /* 0x000fc00000000000 */
        /* <DEDUP_REMOVED lines=12> */
.L_x_3:


//--------------------- .nv.shared._Z9reduce_v1ILi256EEvPiS0_ --------------------------
	.section	.nv.shared._Z9reduce_v1ILi256EEvPiS0_,"aw",@nobits
	.sectionflags	@""
	.align	4
.nv.shared._Z9reduce_v1ILi256EEvPiS0_:
	.zero		2048


//--------------------- .nv.shared.reserved.0     --------------------------
	.section	.nv.shared.reserved.0,"aw",@nobits
	.weak		__nv_reservedSMEM_offset_0_alias
	.size		__nv_reservedSMEM_offset_0_alias, 0, 64
	.other		__nv_reservedSMEM_offset_0_alias,@"STO_CUDA_RESERVED_SHARED STV_DEFAULT"
__nv_reservedSMEM_offset_0_alias:
	.zero		0
	.zero		64


//--------------------- .nv.constant0._Z9reduce_v1ILi256EEvPiS0_ --------------------------
	.section	.nv.constant0._Z9reduce_v1ILi256EEvPiS0_,"a",@progbits
	.sectionflags	@""
	.align	4
.nv.constant0._Z9reduce_v1ILi256EEvPiS0_:
	.zero		912


//--------------------- SYMBOLS --------------------------

	.type		.nv.reservedSmem.offset0,@object
	.size		.nv.reservedSmem.offset0,0x4
	.type		.nv.reservedSmem.cap,@object
	.size		.nv.reservedSmem.cap,0x4
